	.headerflags	@"EF_CUDA_TEXMODE_UNIFIED EF_CUDA_64BIT_ADDRESS EF_CUDA_SM86 EF_CUDA_VIRTUAL_SM(EF_CUDA_SM86)"
	.elftype	@"ET_EXEC"


//--------------------- .nv.info                  --------------------------
	.section	.nv.info,"",@"SHT_CUDA_INFO"
	.align	4


	//----- nvinfo : EIATTR_REGCOUNT
	.align		4
        /*0000*/ 	.byte	0x04, 0x2f
        /*0002*/ 	.short	(.L_3 - .L_2)
	.align		4
.L_2:
        /*0004*/ 	.word	index@(l2norm_fwd_kernel)
        /*0008*/ 	.word	0x00000017


	//----- nvinfo : EIATTR_MAX_STACK_SIZE
	.align		4
.L_3:
        /*000c*/ 	.byte	0x04, 0x23
        /*000e*/ 	.short	(.L_5 - .L_4)
	.align		4
.L_4:
        /*0010*/ 	.word	index@(l2norm_fwd_kernel)
        /*0014*/ 	.word	0x00000000


	//----- nvinfo : EIATTR_MIN_STACK_SIZE
	.align		4
.L_5:
        /*0018*/ 	.byte	0x04, 0x12
        /*001a*/ 	.short	(.L_7 - .L_6)
	.align		4
.L_6:
        /*001c*/ 	.word	index@(l2norm_fwd_kernel)
        /*0020*/ 	.word	0x00000000


	//----- nvinfo : EIATTR_FRAME_SIZE
	.align		4
.L_7:
        /*0024*/ 	.byte	0x04, 0x11
        /*0026*/ 	.short	(.L_9 - .L_8)
	.align		4
.L_8:
        /*0028*/ 	.word	index@(l2norm_fwd_kernel)
        /*002c*/ 	.word	0x00000000
.L_9:


//--------------------- .nv.info.l2norm_fwd_kernel --------------------------
	.section	.nv.info.l2norm_fwd_kernel,"",@"SHT_CUDA_INFO"
	.align	4


	//----- nvinfo : EIATTR_CUDA_API_VERSION
	.align		4
        /*0000*/ 	.byte	0x04, 0x37
        /*0002*/ 	.short	(.L_11 - .L_10)
.L_10:
        /*0004*/ 	.word	0x0000007b


	//----- nvinfo : EIATTR_SW2861232_WAR
	.align		4
.L_11:
        /*0008*/ 	.byte	0x01, 0x35
	.zero		2


	//----- nvinfo : EIATTR_PARAM_CBANK
	.align		4
        /*000c*/ 	.byte	0x04, 0x0a
        /*000e*/ 	.short	(.L_13 - .L_12)
	.align		4
.L_12:
        /*0010*/ 	.word	index@(.nv.constant0.l2norm_fwd_kernel)
        /*0014*/ 	.short	0x0160
        /*0016*/ 	.short	0x001c


	//----- nvinfo : EIATTR_CBANK_PARAM_SIZE
	.align		4
.L_13:
        /*0018*/ 	.byte	0x03, 0x19
        /*001a*/ 	.short	0x001c


	//----- nvinfo : EIATTR_KPARAM_INFO
	.align		4
        /*001c*/ 	.byte	0x04, 0x17
        /*001e*/ 	.short	(.L_15 - .L_14)
.L_14:
        /*0020*/ 	.word	0x00000000
        /*0024*/ 	.short	0x0003
        /*0026*/ 	.short	0x0018
        /*0028*/ 	.byte	0x00, 0xf0, 0x11, 0x00


	//----- nvinfo : EIATTR_KPARAM_INFO
	.align		4
.L_15:
        /*002c*/ 	.byte	0x04, 0x17
        /*002e*/ 	.short	(.L_17 - .L_16)
.L_16:
        /*0030*/ 	.word	0x00000000
        /*0034*/ 	.short	0x0002
        /*0036*/ 	.short	0x0010
        /*0038*/ 	.byte	0x00, 0xf0, 0x21, 0x00


	//----- nvinfo : EIATTR_KPARAM_INFO
	.align		4
.L_17:
        /*003c*/ 	.byte	0x04, 0x17
        /*003e*/ 	.short	(.L_19 - .L_18)
.L_18:
        /*0040*/ 	.word	0x00000000
        /*0044*/ 	.short	0x0001
        /*0046*/ 	.short	0x0008
        /*0048*/ 	.byte	0x00, 0xf0, 0x21, 0x00


	//----- nvinfo : EIATTR_KPARAM_INFO
	.align		4
.L_19:
        /*004c*/ 	.byte	0x04, 0x17
        /*004e*/ 	.short	(.L_21 - .L_20)
.L_20:
        /*0050*/ 	.word	0x00000000
        /*0054*/ 	.short	0x0000
        /*0056*/ 	.short	0x0000
        /*0058*/ 	.byte	0x00, 0xf0, 0x21, 0x00


	//----- nvinfo : EIATTR_MAXREG_COUNT
	.align		4
.L_21:
        /*005c*/ 	.byte	0x03, 0x1b
        /*005e*/ 	.short	0x0080


	//----- nvinfo : EIATTR_COOP_GROUP_MASK_REGIDS
	.align		4
        /*0060*/ 	.byte	0x04, 0x29
        /*0062*/ 	.short	(.L_23 - .L_22)


	//   ....[0]....
.L_22:
        /*0064*/ 	.word	0xffffffff


	//   ....[1]....
        /*0068*/ 	.word	0xffffffff


	//   ....[2]....
        /*006c*/ 	.word	0xffffffff


	//   ....[3]....
        /*0070*/ 	.word	0xffffffff


	//----- nvinfo : EIATTR_COOP_GROUP_INSTR_OFFSETS
	.align		4
.L_23:
        /*0074*/ 	.byte	0x04, 0x28
        /*0076*/ 	.short	(.L_25 - .L_24)


	//   ....[0]....
.L_24:
        /*0078*/ 	.word	0x00000270


	//   ....[1]....
        /*007c*/ 	.word	0x000002a0


	//   ....[2]....
        /*0080*/ 	.word	0x00000330


	//   ....[3]....
        /*0084*/ 	.word	0x000003b0


	//----- nvinfo : EIATTR_EXIT_INSTR_OFFSETS
	.align		4
.L_25:
        /*0088*/ 	.byte	0x04, 0x1c
        /*008a*/ 	.short	(.L_27 - .L_26)


	//   ....[0]....
.L_26:
        /*008c*/ 	.word	0x00000670


	//   ....[1]....
        /*0090*/ 	.word	0x000006d0


	//----- nvinfo : EIATTR_MAX_THREADS
	.align		4
.L_27:
        /*0094*/ 	.byte	0x04, 0x05
        /*0096*/ 	.short	(.L_29 - .L_28)
.L_28:
        /*0098*/ 	.word	0x00000200
        /*009c*/ 	.word	0x00000001
        /*00a0*/ 	.word	0x00000001
.L_29:


//--------------------- .nv.rel.action            --------------------------
	.section	.nv.rel.action,"",@"SHT_CUDA_RELOCINFO"
	.align	8
	.sectionentsize	8
        /*0000*/ 	.byte	0x73, 0x00, 0x00, 0x00, 0x00, 0x00, 0x00, 0x00, 0x00, 0x00, 0x00, 0x11, 0x25, 0x00, 0x05, 0x36


//--------------------- .nv.constant0.l2norm_fwd_kernel --------------------------
	.section	.nv.constant0.l2norm_fwd_kernel,"a",@progbits
	.align	4
.nv.constant0.l2norm_fwd_kernel:
	.zero		380


//--------------------- .text.l2norm_fwd_kernel   --------------------------
	.section	.text.l2norm_fwd_kernel,"ax",@progbits
	.sectionflags	@"SHF_BARRIERS=1"
	.sectioninfo	@"SHI_REGISTERS=23"
	.align	128
        .global         l2norm_fwd_kernel
        .type           l2norm_fwd_kernel,@function
        .size           l2norm_fwd_kernel,(.L_x_1 - l2norm_fwd_kernel)
        .other          l2norm_fwd_kernel,@"STO_CUDA_ENTRY STV_DEFAULT"
l2norm_fwd_kernel:
.text.l2norm_fwd_kernel:
[----:B------:R-:W-:-:S02]  /*0000*/  MOV R1, c[0x0][0x28] ;  /* 0x00000a0000017a02 */ /* 0x000fc40000000f00 */
[----:B------:R-:W0:Y:S01]  /*0010*/  S2R R2, SR_TID.X ;  /* 0x0000000000027919 */ /* 0x000e220000002100 */
[----:B------:R-:W-:-:S03]  /*0020*/  ULDC.64 UR4, c[0x0][0x118] ;  /* 0x0000460000047ab9 */ /* 0x000fc60000000a00 */
[----:B------:R-:W1:Y:S01]  /*0030*/  S2R R8, SR_CTAID.X ;  /* 0x0000000000087919 */ /* 0x000e620000002500 */
[----:B0-----:R-:W-:Y:S02]  /*0040*/  SHF.R.U32.HI R3, RZ, 0x4, R2 ;  /* 0x00000004ff037819 */ /* 0x001fe40000011602 */
[----:B------:R-:W-:Y:S02]  /*0050*/  SHF.L.U32 R0, R2, 0x3, RZ ;  /* 0x0000000302007819 */ /* 0x000fe400000006ff */
[----:B-1----:R-:W-:Y:S02]  /*0060*/  SHF.L.U32 R8, R8, 0x7, RZ ;  /* 0x0000000708087819 */ /* 0x002fe400000006ff */
[----:B------:R-:W-:Y:S02]  /*0070*/  SGXT.U32 R3, R3, 0x5 ;  /* 0x000000050303781a */ /* 0x000fe40000000000 */
[----:B------:R-:W-:Y:S02]  /*0080*/  LOP3.LUT R4, R0, 0x78, RZ, 0xc0, !PT ;  /* 0x0000007800047812 */ /* 0x000fe400078ec0ff */
[----:B------:R-:W-:-:S02]  /*0090*/  LOP3.LUT R9, R8, R3, RZ, 0xfc, !PT ;  /* 0x0000000308097212 */ /* 0x000fc400078efcff */
[----:B------:R-:W-:Y:S01]  /*00a0*/  SHF.R.S32.HI R0, RZ, 0x1f, R8 ;  /* 0x0000001fff007819 */ /* 0x000fe20000011408 */
[----:B------:R-:W-:Y:S01]  /*00b0*/  IMAD.WIDE.U32 R4, R4, 0x2, RZ ;  /* 0x0000000204047825 */ /* 0x000fe200078e00ff */
[C---:B------:R-:W-:Y:S02]  /*00c0*/  SHF.L.U32 R7, R9.reuse, 0x8, RZ ;  /* 0x0000000809077819 */ /* 0x040fe400000006ff */
[C---:B------:R-:W-:Y:S02]  /*00d0*/  ISETP.GE.U32.AND P0, PT, R9.reuse, 0x10, PT ;  /* 0x000000100900780c */ /* 0x040fe40003f06070 */
[----:B------:R-:W-:Y:S02]  /*00e0*/  SHF.L.U64.HI R9, R9, 0x8, R0 ;  /* 0x0000000809097819 */ /* 0x000fe40000010200 */
[----:B------:R-:W-:Y:S02]  /*00f0*/  LOP3.LUT R10, R7, R4, RZ, 0xfc, !PT ;  /* 0x00000004070a7212 */ /* 0x000fe400078efcff */
[----:B------:R-:W-:Y:S01]  /*0100*/  ISETP.GE.U32.AND.EX P0, PT, R0, RZ, PT, P0 ;  /* 0x000000ff0000720c */ /* 0x000fe20003f06100 */
[----:B------:R-:W-:Y:S01]  /*0110*/  CS2R R6, SRZ ;  /* 0x0000000000067805 */ /* 0x000fe2000001ff00 */
[----:B------:R-:W-:-:S02]  /*0120*/  LOP3.LUT R9, R9, R5, RZ, 0xfc, !PT ;  /* 0x0000000509097212 */ /* 0x000fc400078efcff */
[----:B------:R-:W-:Y:S01]  /*0130*/  IADD3 R16, P1, R10, c[0x0][0x160], RZ ;  /* 0x000058000a107a10 */ /* 0x000fe20007f3e0ff */
[----:B------:R-:W-:-:S03]  /*0140*/  CS2R R4, SRZ ;  /* 0x0000000000047805 */ /* 0x000fc6000001ff00 */
[----:B------:R-:W-:-:S05]  /*0150*/  IADD3.X R17, R9, c[0x0][0x164], RZ, P1, !PT ;  /* 0x0000590009117a10 */ /* 0x000fca0000ffe4ff */
[----:B------:R-:W2:Y:S02]  /*0160*/  @!P0 LDG.E.128 R4, [R16.64] ;  /* 0x0000000410048981 */ /* 0x000ea4000c1e1d00 */
[--C-:B--2---:R-:W-:Y:S02]  /*0170*/  HADD2.F32 R11, -RZ, R4.reuse.H1_H1 ;  /* 0x30000004ff0b7230 */ /* 0x104fe40000004100 */
[----:B------:R-:W-:Y:S02]  /*0180*/  HADD2.F32 R12, -RZ, R4.H0_H0 ;  /* 0x20000004ff0c7230 */ /* 0x000fe40000004100 */
[--C-:B------:R-:W-:Y:S01]  /*0190*/  HADD2.F32 R4, -RZ, R5.reuse.H0_H0 ;  /* 0x20000005ff047230 */ /* 0x100fe20000004100 */
[----:B------:R-:W-:Y:S01]  /*01a0*/  FMUL R13, R11, R11 ;  /* 0x0000000b0b0d7220 */ /* 0x000fe20000400000 */
[----:B------:R-:W-:-:S03]  /*01b0*/  HADD2.F32 R5, -RZ, R5.H1_H1 ;  /* 0x30000005ff057230 */ /* 0x000fc60000004100 */
[----:B------:R-:W-:-:S04]  /*01c0*/  FFMA R13, R12, R12, R13 ;  /* 0x0000000c0c0d7223 */ /* 0x000fc8000000000d */
[----:B------:R-:W-:Y:S01]  /*01d0*/  FFMA R14, R4, R4, R13 ;  /* 0x00000004040e7223 */ /* 0x000fe2000000000d */
[----:B------:R-:W-:-:S03]  /*01e0*/  HADD2.F32 R13, -RZ, R6.H0_H0 ;  /* 0x20000006ff0d7230 */ /* 0x000fc60000004100 */
[----:B------:R-:W-:Y:S01]  /*01f0*/  FFMA R18, R5, R5, R14 ;  /* 0x0000000505127223 */ /* 0x000fe2000000000e */
[----:B------:R-:W-:Y:S02]  /*0200*/  HADD2.F32 R14, -RZ, R6.H1_H1 ;  /* 0x30000006ff0e7230 */ /* 0x000fe40000004100 */
[--C-:B------:R-:W-:Y:S01]  /*0210*/  HADD2.F32 R6, -RZ, R7.reuse.H0_H0 ;  /* 0x20000007ff067230 */ /* 0x100fe20000004100 */
[----:B------:R-:W-:Y:S01]  /*0220*/  FFMA R15, R13, R13, R18 ;  /* 0x0000000d0d0f7223 */ /* 0x000fe20000000012 */
[----:B------:R-:W-:-:S03]  /*0230*/  HADD2.F32 R7, -RZ, R7.H1_H1 ;  /* 0x30000007ff077230 */ /* 0x000fc60000004100 */
[----:B------:R-:W-:-:S04]  /*0240*/  FFMA R15, R14, R14, R15 ;  /* 0x0000000e0e0f7223 */ /* 0x000fc8000000000f */
[----:B------:R-:W-:-:S04]  /*0250*/  FFMA R16, R6, R6, R15 ;  /* 0x0000000606107223 */ /* 0x000fc8000000000f */
[----:B------:R-:W-:-:S05]  /*0260*/  FFMA R16, R7, R7, R16 ;  /* 0x0000000707107223 */ /* 0x000fca0000000010 */
[----:B------:R-:W0:Y:S02]  /*0270*/  SHFL.BFLY PT, R15, R16, 0x8, 0x1f ;  /* 0x0d001f00100f7f89 */ /* 0x000e2400000e0000 */
[----:B0-----:R-:W-:Y:S01]  /*0280*/  FADD R17, R16, R15 ;  /* 0x0000000f10117221 */ /* 0x001fe20000000000 */
[----:B------:R-:W-:-:S04]  /*0290*/  FFMA R15, RZ, RZ, RZ ;  /* 0x000000ffff0f7223 */ /* 0x000fc800000000ff */
[----:B------:R-:W0:Y:S01]  /*02a0*/  SHFL.BFLY PT, R18, R17, 0x4, 0x1f ;  /* 0x0c801f0011127f89 */ /* 0x000e2200000e0000 */
[----:B------:R-:W-:-:S04]  /*02b0*/  FFMA R15, RZ, RZ, R15 ;  /* 0x000000ffff0f7223 */ /* 0x000fc8000000000f */
[----:B------:R-:W-:-:S04]  /*02c0*/  FFMA R15, RZ, RZ, R15 ;  /* 0x000000ffff0f7223 */ /* 0x000fc8000000000f */
[----:B------:R-:W-:-:S04]  /*02d0*/  FFMA R15, RZ, RZ, R15 ;  /* 0x000000ffff0f7223 */ /* 0x000fc8000000000f */
[----:B------:R-:W-:-:S04]  /*02e0*/  FFMA R15, RZ, RZ, R15 ;  /* 0x000000ffff0f7223 */ /* 0x000fc8000000000f */
[----:B------:R-:W-:-:S04]  /*02f0*/  FFMA R15, RZ, RZ, R15 ;  /* 0x000000ffff0f7223 */ /* 0x000fc8000000000f */
[----:B------:R-:W-:Y:S01]  /*0300*/  FFMA R15, RZ, RZ, R15 ;  /* 0x000000ffff0f7223 */ /* 0x000fe2000000000f */
[----:B0-----:R-:W-:-:S03]  /*0310*/  FADD R18, R17, R18 ;  /* 0x0000001211127221 */ /* 0x001fc60000000000 */
[----:B------:R-:W-:Y:S02]  /*0320*/  FADD R15, R15, R15 ;  /* 0x0000000f0f0f7221 */ /* 0x000fe40000000000 */
[----:B------:R-:W0:Y:S02]  /*0330*/  SHFL.BFLY PT, R19, R18, 0x2, 0x1f ;  /* 0x0c401f0012137f89 */ /* 0x000e2400000e0000 */
[----:B------:R-:W-:-:S04]  /*0340*/  FADD R15, R15, R15 ;  /* 0x0000000f0f0f7221 */ /* 0x000fc80000000000 */
[----:B------:R-:W-:-:S04]  /*0350*/  FADD R15, R15, R15 ;  /* 0x0000000f0f0f7221 */ /* 0x000fc80000000000 */
[----:B------:R-:W-:-:S04]  /*0360*/  FADD R15, R15, R15 ;  /* 0x0000000f0f0f7221 */ /* 0x000fc80000000000 */
[----:B------:R-:W-:-:S04]  /*0370*/  FADD R15, R15, c[0x0][0x178] ;  /* 0x00005e000f0f7621 */ /* 0x000fc80000000000 */
[----:B------:R-:W1:Y:S01]  /*0380*/  MUFU.SQRT R17, R15 ;  /* 0x0000000f00117308 */ /* 0x000e620000002000 */
[----:B0-----:R-:W-:Y:S01]  /*0390*/  FADD R19, R18, R19 ;  /* 0x0000001312137221 */ /* 0x001fe20000000000 */
[----:B------:R-:W-:-:S04]  /*03a0*/  MOV R18, 0x3e800000 ;  /* 0x3e80000000127802 */ /* 0x000fc80000000f00 */
[----:B------:R-:W0:Y:S01]  /*03b0*/  SHFL.BFLY PT, R20, R19, 0x1, 0x1f ;  /* 0x0c201f0013147f89 */ /* 0x000e2200000e0000 */
[C---:B-1----:R-:W-:Y:S02]  /*03c0*/  FSETP.GT.AND P2, PT, R17.reuse, 8.50705917302346158658e+37, PT ;  /* 0x7e8000001100780b */ /* 0x042fe40003f44000 */
[----:B------:R-:W-:-:S11]  /*03d0*/  FSETP.GEU.AND P4, PT, R17, 1.175494350822287508e-38, PT ;  /* 0x008000001100780b */ /* 0x000fd60003f8e000 */
[----:B------:R-:W-:-:S04]  /*03e0*/  @P2 FMUL R17, R17, 0.25 ;  /* 0x3e80000011112820 */ /* 0x000fc80000400000 */
[----:B------:R-:W-:Y:S01]  /*03f0*/  @!P4 FMUL R17, R17, 16777216 ;  /* 0x4b8000001111c820 */ /* 0x000fe20000400000 */
[----:B0-----:R-:W-:-:S05]  /*0400*/  FADD R20, R19, R20 ;  /* 0x0000001413147221 */ /* 0x001fca0000000000 */
[----:B------:R-:W-:Y:S01]  /*0410*/  MUFU.RCP R17, R17 ;  /* 0x0000001100117308 */ /* 0x000fe20000001000 */
[----:B------:R-:W-:-:S07]  /*0420*/  FADD R20, R20, c[0x0][0x178] ;  /* 0x00005e0014147621 */ /* 0x000fce0000000000 */
[----:B------:R-:W0:Y:S02]  /*0430*/  MUFU.SQRT R16, R20 ;  /* 0x0000001400107308 */ /* 0x000e240000002000 */
[C---:B0-----:R-:W-:Y:S02]  /*0440*/  FSETP.GT.AND P1, PT, R16.reuse, 8.50705917302346158658e+37, PT ;  /* 0x7e8000001000780b */ /* 0x041fe40003f24000 */
[----:B------:R-:W-:Y:S02]  /*0450*/  FSETP.GEU.AND P3, PT, R16, 1.175494350822287508e-38, PT ;  /* 0x008000001000780b */ /* 0x000fe40003f6e000 */
[C---:B------:R-:W-:Y:S02]  /*0460*/  FSEL R15, R18.reuse, 1, P1 ;  /* 0x3f800000120f7808 */ /* 0x040fe40000800000 */
[----:B------:R-:W-:-:S05]  /*0470*/  FSEL R18, R18, 1, P2 ;  /* 0x3f80000012127808 */ /* 0x000fca0001000000 */
[----:B------:R-:W-:Y:S02]  /*0480*/  @!P4 FMUL R18, R18, 16777216 ;  /* 0x4b8000001212c820 */ /* 0x000fe40000400000 */
[----:B------:R-:W-:Y:S01]  /*0490*/  @P1 FMUL R16, R16, 0.25 ;  /* 0x3e80000010101820 */ /* 0x000fe20000400000 */
[----:B------:R-:W-:Y:S01]  /*04a0*/  LOP3.LUT P1, RZ, R2, 0x180, RZ, 0xc0, !PT ;  /* 0x0000018002ff7812 */ /* 0x000fe2000782c0ff */
[----:B------:R-:W-:Y:S01]  /*04b0*/  @!P3 FMUL R15, R15, 16777216 ;  /* 0x4b8000000f0fb820 */ /* 0x000fe20000400000 */
[----:B------:R-:W-:Y:S01]  /*04c0*/  FMUL R18, R17, R18 ;  /* 0x0000001211127220 */ /* 0x000fe20000400000 */
[----:B------:R-:W-:Y:S01]  /*04d0*/  @!P3 FMUL R16, R16, 16777216 ;  /* 0x4b8000001010b820 */ /* 0x000fe20000400000 */
[----:B------:R-:W-:-:S03]  /*04e0*/  IADD3 R10, P3, R10, c[0x0][0x168], RZ ;  /* 0x00005a000a0a7a10 */ /* 0x000fc60007f7e0ff */
[----:B------:R-:W-:Y:S02]  /*04f0*/  STS [R3.X4+0x80], R18 ;  /* 0x0000801203007388 */ /* 0x000fe40000004800 */
[----:B------:R-:W0:Y:S02]  /*0500*/  MUFU.RCP R16, R16 ;  /* 0x0000001000107308 */ /* 0x000e240000001000 */
[----:B------:R-:W-:Y:S04]  /*0510*/  STS [R3.X4+0x100], R18 ;  /* 0x0001001203007388 */ /* 0x000fe80000004800 */
[----:B------:R-:W-:Y:S01]  /*0520*/  STS [R3.X4+0x180], R18 ;  /* 0x0001801203007388 */ /* 0x000fe20000004800 */
[----:B0-----:R-:W-:-:S04]  /*0530*/  FMUL R20, R16, R15 ;  /* 0x0000000f10147220 */ /* 0x001fc80000400000 */
[-C--:B------:R-:W-:Y:S01]  /*0540*/  FMUL R12, R12, R20.reuse ;  /* 0x000000140c0c7220 */ /* 0x080fe20000400000 */
[-C--:B------:R-:W-:Y:S01]  /*0550*/  FMUL R11, R11, R20.reuse ;  /* 0x000000140b0b7220 */ /* 0x080fe20000400000 */
[-C--:B------:R-:W-:Y:S01]  /*0560*/  FMUL R13, R13, R20.reuse ;  /* 0x000000140d0d7220 */ /* 0x080fe20000400000 */
[-C--:B------:R-:W-:Y:S01]  /*0570*/  FMUL R14, R14, R20.reuse ;  /* 0x000000140e0e7220 */ /* 0x080fe20000400000 */
[-C--:B------:R-:W-:Y:S01]  /*0580*/  FMUL R15, R4, R20.reuse ;  /* 0x00000014040f7220 */ /* 0x080fe20000400000 */
[----:B------:R-:W-:Y:S01]  /*0590*/  FMUL R16, R5, R20 ;  /* 0x0000001405107220 */ /* 0x000fe20000400000 */
[----:B------:R-:W-:Y:S01]  /*05a0*/  F2FP.PACK_AB R4, R11, R12 ;  /* 0x0000000c0b04723e */ /* 0x000fe200000000ff */
[-C--:B------:R-:W-:Y:S01]  /*05b0*/  FMUL R11, R6, R20.reuse ;  /* 0x00000014060b7220 */ /* 0x080fe20000400000 */
[----:B------:R-:W-:Y:S01]  /*05c0*/  F2FP.PACK_AB R6, R14, R13 ;  /* 0x0000000d0e06723e */ /* 0x000fe200000000ff */
[----:B------:R-:W-:Y:S01]  /*05d0*/  FMUL R12, R7, R20 ;  /* 0x00000014070c7220 */ /* 0x000fe20000400000 */
[----:B------:R-:W-:Y:S01]  /*05e0*/  LOP3.LUT R13, R8, 0x7f, R2, 0xf8, !PT ;  /* 0x0000007f080d7812 */ /* 0x000fe200078ef802 */
[----:B------:R-:W-:Y:S01]  /*05f0*/  STS [R3.X4], R20 ;  /* 0x0000001403007388 */ /* 0x000fe20000004800 */
[----:B------:R-:W-:-:S02]  /*0600*/  F2FP.PACK_AB R5, R16, R15 ;  /* 0x0000000f1005723e */ /* 0x000fc400000000ff */
[----:B------:R-:W-:Y:S02]  /*0610*/  ISETP.LT.U32.AND P2, PT, R13, 0x10, PT ;  /* 0x000000100d00780c */ /* 0x000fe40003f41070 */
[----:B------:R-:W-:Y:S02]  /*0620*/  F2FP.PACK_AB R7, R12, R11 ;  /* 0x0000000b0c07723e */ /* 0x000fe400000000ff */
[----:B------:R-:W-:Y:S02]  /*0630*/  ISETP.LT.U32.AND.EX P1, PT, R0, RZ, !P1, P2 ;  /* 0x000000ff0000720c */ /* 0x000fe40004f21120 */
[----:B------:R-:W-:-:S05]  /*0640*/  IADD3.X R11, R9, c[0x0][0x16c], RZ, P3, !PT ;  /* 0x00005b00090b7a10 */ /* 0x000fca0001ffe4ff */
[----:B------:R-:W-:Y:S04]  /*0650*/  @!P0 STG.E.128 [R10.64], R4 ;  /* 0x000000040a008986 */ /* 0x000fe8000c101d04 */
[----:B------:R-:W-:Y:S06]  /*0660*/  BAR.SYNC 0x0 ;  /* 0x0000000000007b1d */ /* 0x000fec0000000000 */
[----:B------:R-:W-:Y:S05]  /*0670*/  @!P1 EXIT ;  /* 0x000000000000994d */ /* 0x000fea0003800000 */
[----:B------:R-:W-:Y:S02]  /*0680*/  LOP3.LUT R4, R2, 0x7f, RZ, 0xc0, !PT ;  /* 0x0000007f02047812 */ /* 0x000fe400078ec0ff */
[----:B------:R-:W-:-:S03]  /*0690*/  LEA R2, P0, R13, c[0x0][0x170], 0x2 ;  /* 0x00005c000d027a11 */ /* 0x000fc600078010ff */
[----:B------:R-:W0:Y:S01]  /*06a0*/  LDS R5, [R4.X4] ;  /* 0x0000000004057984 */ /* 0x000e220000004800 */
[----:B------:R-:W-:-:S05]  /*06b0*/  LEA.HI.X R3, R13, c[0x0][0x174], R0, 0x2, P0 ;  /* 0x00005d000d037a11 */ /* 0x000fca00000f1400 */
[----:B0-----:R-:W-:Y:S01]  /*06c0*/  STG.E [R2.64], R5 ;  /* 0x0000000502007986 */ /* 0x001fe2000c101904 */
[----:B------:R-:W-:Y:S05]  /*06d0*/  EXIT ;  /* 0x000000000000794d */ /* 0x000fea0003800000 */
.L_x_0:
[----:B------:R-:W-:-:S00]  /*06e0*/  BRA `(.L_x_0) ;  /* 0xfffffff000007947 */ /* 0x000fc0000383ffff */
[----:B------:R-:W-:-:S00]  /*06f0*/  NOP ;  /* 0x0000000000007918 */ /* 0x000fc00000000000 */
        /* <DEDUP_REMOVED lines=8> */
.L_x_1:


//--------------------- .nv.global.init           --------------------------
	.section	.nv.global.init,"aw",@progbits
.nv.global.init:
	.type		_$_str,@object
	.size		_$_str,(_$_str_$_2 - _$_str)
_$_str:
        /*0000*/ 	.byte	0x5f, 0x5f, 0x43, 0x55, 0x44, 0x41, 0x5f, 0x46, 0x54, 0x5a, 0x00
	.type		_$_str_$_2,@object
	.size		_$_str_$_2,(.L_1 - _$_str_$_2)
_$_str_$_2:
        /*000b*/ 	.byte	0x5f, 0x5f, 0x43, 0x55, 0x44, 0x41, 0x5f, 0x50, 0x52, 0x45, 0x43, 0x5f, 0x53, 0x51, 0x52, 0x54
        /*001b*/ 	.byte	0x00
.L_1:


//--------------------- .nv.shared.l2norm_fwd_kernel --------------------------
	.section	.nv.shared.l2norm_fwd_kernel,"aw",@nobits
	.align	16
